//
// Generated by NVIDIA NVVM Compiler
//
// Compiler Build ID: CL-36424714
// Cuda compilation tools, release 13.0, V13.0.88
// Based on NVVM 20.0.0
//

.version 9.0
.target sm_100
.address_size 64

	// .globl	_Z27extract_max_exponent_kernelPfPsi
.shared .align 2 .b8 _ZZ14blockReduceMaxsE5sdata[64];

.visible .entry _Z27extract_max_exponent_kernelPfPsi(
	.param .u64 .ptr .align 1 _Z27extract_max_exponent_kernelPfPsi_param_0,
	.param .u64 .ptr .align 1 _Z27extract_max_exponent_kernelPfPsi_param_1,
	.param .u32 _Z27extract_max_exponent_kernelPfPsi_param_2
)
{
	.reg .pred 	%p<27>;
	.reg .b16 	%rs<35>;
	.reg .b32 	%r<51>;
	.reg .b64 	%rd<9>;

	ld.param.u64 	%rd2, [_Z27extract_max_exponent_kernelPfPsi_param_0];
	ld.param.u64 	%rd3, [_Z27extract_max_exponent_kernelPfPsi_param_1];
	ld.param.u32 	%r9, [_Z27extract_max_exponent_kernelPfPsi_param_2];
	mov.u32 	%r1, %ctaid.x;
	mov.u32 	%r2, %ntid.x;
	mov.u32 	%r3, %tid.x;
	mad.lo.s32 	%r50, %r1, %r2, %r3;
	setp.ge.s32 	%p1, %r50, %r9;
	mov.b16 	%rs33, -32768;
	@%p1 bra 	$L__BB0_3;
	mov.u32 	%r10, %nctaid.x;
	mul.lo.s32 	%r5, %r2, %r10;
	cvta.to.global.u64 	%rd1, %rd2;
	mov.b16 	%rs33, -32768;
$L__BB0_2:
	mul.wide.s32 	%rd4, %r50, 4;
	add.s64 	%rd5, %rd1, %rd4;
	ld.global.u32 	%r11, [%rd5];
	shr.u32 	%r12, %r11, 23;
	cvt.u16.u32 	%rs10, %r12;
	and.b16  	%rs11, %rs10, 255;
	add.s16 	%rs12, %rs11, -126;
	max.s16 	%rs33, %rs33, %rs12;
	add.s32 	%r50, %r50, %r5;
	setp.lt.s32 	%p2, %r50, %r9;
	@%p2 bra 	$L__BB0_2;
$L__BB0_3:
	and.b32  	%r8, %r3, 31;
	cvt.s32.s16 	%r13, %rs33;
	shfl.sync.down.b32	%r14|%p3, %r13, 16, 31, -1;
	cvt.u16.u32 	%rs13, %r14;
	cvt.s32.s16 	%r15, %r14;
	setp.lt.s32 	%p4, %r15, %r13;
	selp.b16 	%rs14, %rs33, %rs13, %p4;
	cvt.s32.s16 	%r16, %rs14;
	shfl.sync.down.b32	%r17|%p5, %r16, 8, 31, -1;
	cvt.u16.u32 	%rs15, %r17;
	cvt.s32.s16 	%r18, %r17;
	setp.lt.s32 	%p6, %r18, %r16;
	selp.b16 	%rs16, %rs14, %rs15, %p6;
	cvt.s32.s16 	%r19, %rs16;
	shfl.sync.down.b32	%r20|%p7, %r19, 4, 31, -1;
	cvt.u16.u32 	%rs17, %r20;
	cvt.s32.s16 	%r21, %r20;
	setp.lt.s32 	%p8, %r21, %r19;
	selp.b16 	%rs18, %rs16, %rs17, %p8;
	cvt.s32.s16 	%r22, %rs18;
	shfl.sync.down.b32	%r23|%p9, %r22, 2, 31, -1;
	cvt.u16.u32 	%rs19, %r23;
	cvt.s32.s16 	%r24, %r23;
	setp.lt.s32 	%p10, %r24, %r22;
	selp.b16 	%rs20, %rs18, %rs19, %p10;
	cvt.s32.s16 	%r25, %rs20;
	shfl.sync.down.b32	%r26|%p11, %r25, 1, 31, -1;
	cvt.u16.u32 	%rs21, %r26;
	cvt.s32.s16 	%r27, %r26;
	setp.lt.s32 	%p12, %r27, %r25;
	selp.b16 	%rs4, %rs20, %rs21, %p12;
	setp.ne.s32 	%p13, %r8, 0;
	@%p13 bra 	$L__BB0_5;
	shr.u32 	%r28, %r3, 4;
	mov.u32 	%r29, _ZZ14blockReduceMaxsE5sdata;
	add.s32 	%r30, %r29, %r28;
	st.shared.u16 	[%r30], %rs4;
$L__BB0_5:
	bar.sync 	0;
	shr.u32 	%r31, %r2, 5;
	setp.ge.u32 	%p14, %r3, %r31;
	mov.b16 	%rs34, -32768;
	@%p14 bra 	$L__BB0_7;
	shl.b32 	%r32, %r8, 1;
	mov.u32 	%r33, _ZZ14blockReduceMaxsE5sdata;
	add.s32 	%r34, %r33, %r32;
	ld.shared.u16 	%rs34, [%r34];
$L__BB0_7:
	setp.gt.u32 	%p15, %r3, 31;
	@%p15 bra 	$L__BB0_10;
	cvt.s32.s16 	%r35, %rs34;
	shfl.sync.down.b32	%r36|%p16, %r35, 16, 31, -1;
	cvt.u16.u32 	%rs23, %r36;
	cvt.s32.s16 	%r37, %r36;
	setp.lt.s32 	%p17, %r37, %r35;
	selp.b16 	%rs24, %rs34, %rs23, %p17;
	cvt.s32.s16 	%r38, %rs24;
	shfl.sync.down.b32	%r39|%p18, %r38, 8, 31, -1;
	cvt.u16.u32 	%rs25, %r39;
	cvt.s32.s16 	%r40, %r39;
	setp.lt.s32 	%p19, %r40, %r38;
	selp.b16 	%rs26, %rs24, %rs25, %p19;
	cvt.s32.s16 	%r41, %rs26;
	shfl.sync.down.b32	%r42|%p20, %r41, 4, 31, -1;
	cvt.u16.u32 	%rs27, %r42;
	cvt.s32.s16 	%r43, %r42;
	setp.lt.s32 	%p21, %r43, %r41;
	selp.b16 	%rs28, %rs26, %rs27, %p21;
	cvt.s32.s16 	%r44, %rs28;
	shfl.sync.down.b32	%r45|%p22, %r44, 2, 31, -1;
	cvt.u16.u32 	%rs29, %r45;
	cvt.s32.s16 	%r46, %r45;
	setp.lt.s32 	%p23, %r46, %r44;
	selp.b16 	%rs30, %rs28, %rs29, %p23;
	cvt.s32.s16 	%r47, %rs30;
	shfl.sync.down.b32	%r48|%p24, %r47, 1, 31, -1;
	cvt.u16.u32 	%rs31, %r48;
	cvt.s32.s16 	%r49, %r48;
	setp.lt.s32 	%p25, %r49, %r47;
	selp.b16 	%rs7, %rs30, %rs31, %p25;
	setp.ne.s32 	%p26, %r3, 0;
	@%p26 bra 	$L__BB0_10;
	cvta.to.global.u64 	%rd6, %rd3;
	mul.wide.u32 	%rd7, %r1, 2;
	add.s64 	%rd8, %rd6, %rd7;
	st.global.u16 	[%rd8], %rs7;
$L__BB0_10:
	ret;

}
	// .globl	_Z26reduce_max_exponent_kernelPsS_i
.visible .entry _Z26reduce_max_exponent_kernelPsS_i(
	.param .u64 .ptr .align 1 _Z26reduce_max_exponent_kernelPsS_i_param_0,
	.param .u64 .ptr .align 1 _Z26reduce_max_exponent_kernelPsS_i_param_1,
	.param .u32 _Z26reduce_max_exponent_kernelPsS_i_param_2
)
{
	.reg .pred 	%p<27>;
	.reg .b16 	%rs<33>;
	.reg .b32 	%r<49>;
	.reg .b64 	%rd<9>;

	ld.param.u64 	%rd2, [_Z26reduce_max_exponent_kernelPsS_i_param_0];
	ld.param.u64 	%rd3, [_Z26reduce_max_exponent_kernelPsS_i_param_1];
	ld.param.u32 	%r9, [_Z26reduce_max_exponent_kernelPsS_i_param_2];
	mov.u32 	%r1, %ctaid.x;
	mov.u32 	%r2, %ntid.x;
	mov.u32 	%r3, %tid.x;
	mad.lo.s32 	%r48, %r1, %r2, %r3;
	setp.ge.s32 	%p1, %r48, %r9;
	mov.b16 	%rs31, -32768;
	@%p1 bra 	$L__BB1_3;
	mov.u32 	%r10, %nctaid.x;
	mul.lo.s32 	%r5, %r2, %r10;
	cvta.to.global.u64 	%rd1, %rd2;
	mov.b16 	%rs31, -32768;
$L__BB1_2:
	mul.wide.s32 	%rd4, %r48, 2;
	add.s64 	%rd5, %rd1, %rd4;
	ld.global.u16 	%rs10, [%rd5];
	max.s16 	%rs31, %rs31, %rs10;
	add.s32 	%r48, %r48, %r5;
	setp.lt.s32 	%p2, %r48, %r9;
	@%p2 bra 	$L__BB1_2;
$L__BB1_3:
	and.b32  	%r8, %r3, 31;
	cvt.s32.s16 	%r11, %rs31;
	shfl.sync.down.b32	%r12|%p3, %r11, 16, 31, -1;
	cvt.u16.u32 	%rs11, %r12;
	cvt.s32.s16 	%r13, %r12;
	setp.lt.s32 	%p4, %r13, %r11;
	selp.b16 	%rs12, %rs31, %rs11, %p4;
	cvt.s32.s16 	%r14, %rs12;
	shfl.sync.down.b32	%r15|%p5, %r14, 8, 31, -1;
	cvt.u16.u32 	%rs13, %r15;
	cvt.s32.s16 	%r16, %r15;
	setp.lt.s32 	%p6, %r16, %r14;
	selp.b16 	%rs14, %rs12, %rs13, %p6;
	cvt.s32.s16 	%r17, %rs14;
	shfl.sync.down.b32	%r18|%p7, %r17, 4, 31, -1;
	cvt.u16.u32 	%rs15, %r18;
	cvt.s32.s16 	%r19, %r18;
	setp.lt.s32 	%p8, %r19, %r17;
	selp.b16 	%rs16, %rs14, %rs15, %p8;
	cvt.s32.s16 	%r20, %rs16;
	shfl.sync.down.b32	%r21|%p9, %r20, 2, 31, -1;
	cvt.u16.u32 	%rs17, %r21;
	cvt.s32.s16 	%r22, %r21;
	setp.lt.s32 	%p10, %r22, %r20;
	selp.b16 	%rs18, %rs16, %rs17, %p10;
	cvt.s32.s16 	%r23, %rs18;
	shfl.sync.down.b32	%r24|%p11, %r23, 1, 31, -1;
	cvt.u16.u32 	%rs19, %r24;
	cvt.s32.s16 	%r25, %r24;
	setp.lt.s32 	%p12, %r25, %r23;
	selp.b16 	%rs4, %rs18, %rs19, %p12;
	setp.ne.s32 	%p13, %r8, 0;
	@%p13 bra 	$L__BB1_5;
	shr.u32 	%r26, %r3, 4;
	mov.u32 	%r27, _ZZ14blockReduceMaxsE5sdata;
	add.s32 	%r28, %r27, %r26;
	st.shared.u16 	[%r28], %rs4;
$L__BB1_5:
	bar.sync 	0;
	shr.u32 	%r29, %r2, 5;
	setp.ge.u32 	%p14, %r3, %r29;
	mov.b16 	%rs32, -32768;
	@%p14 bra 	$L__BB1_7;
	shl.b32 	%r30, %r8, 1;
	mov.u32 	%r31, _ZZ14blockReduceMaxsE5sdata;
	add.s32 	%r32, %r31, %r30;
	ld.shared.u16 	%rs32, [%r32];
$L__BB1_7:
	setp.gt.u32 	%p15, %r3, 31;
	@%p15 bra 	$L__BB1_10;
	cvt.s32.s16 	%r33, %rs32;
	shfl.sync.down.b32	%r34|%p16, %r33, 16, 31, -1;
	cvt.u16.u32 	%rs21, %r34;
	cvt.s32.s16 	%r35, %r34;
	setp.lt.s32 	%p17, %r35, %r33;
	selp.b16 	%rs22, %rs32, %rs21, %p17;
	cvt.s32.s16 	%r36, %rs22;
	shfl.sync.down.b32	%r37|%p18, %r36, 8, 31, -1;
	cvt.u16.u32 	%rs23, %r37;
	cvt.s32.s16 	%r38, %r37;
	setp.lt.s32 	%p19, %r38, %r36;
	selp.b16 	%rs24, %rs22, %rs23, %p19;
	cvt.s32.s16 	%r39, %rs24;
	shfl.sync.down.b32	%r40|%p20, %r39, 4, 31, -1;
	cvt.u16.u32 	%rs25, %r40;
	cvt.s32.s16 	%r41, %r40;
	setp.lt.s32 	%p21, %r41, %r39;
	selp.b16 	%rs26, %rs24, %rs25, %p21;
	cvt.s32.s16 	%r42, %rs26;
	shfl.sync.down.b32	%r43|%p22, %r42, 2, 31, -1;
	cvt.u16.u32 	%rs27, %r43;
	cvt.s32.s16 	%r44, %r43;
	setp.lt.s32 	%p23, %r44, %r42;
	selp.b16 	%rs28, %rs26, %rs27, %p23;
	cvt.s32.s16 	%r45, %rs28;
	shfl.sync.down.b32	%r46|%p24, %r45, 1, 31, -1;
	cvt.u16.u32 	%rs29, %r46;
	cvt.s32.s16 	%r47, %r46;
	setp.lt.s32 	%p25, %r47, %r45;
	selp.b16 	%rs7, %rs28, %rs29, %p25;
	setp.ne.s32 	%p26, %r3, 0;
	@%p26 bra 	$L__BB1_10;
	cvta.to.global.u64 	%rd6, %rd3;
	mul.wide.u32 	%rd7, %r1, 2;
	add.s64 	%rd8, %rd6, %rd7;
	st.global.u16 	[%rd8], %rs7;
$L__BB1_10:
	ret;

}


// ===== COMPILED SASS (sm_100) =====

	.target	sm_100

	.elftype	@"ET_EXEC"


//--------------------- .note.nv.tkinfo           --------------------------
	.section	.note.nv.tkinfo,"",@"SHT_NOTE"
	.sectionflags	@"SHF_NOTE_NV_TKINFO"
	.tkinfo
        /*0018*/ 	.word	0x00000002
        /*0030*/ 	.string	""
        /*0030*/ 	.string	"ptxas"
        /*0030*/ 	.string	"Cuda compilation tools, release 13.0, V13.0.88"
        /*0030*/ 	.string	"Build cuda_13.0.r13.0/compiler.36424714_0"
        /*0030*/ 	.string	"-arch sm_100 -m 64 "



//--------------------- .note.nv.cuinfo           --------------------------
	.section	.note.nv.cuinfo,"",@"SHT_NOTE"
	.sectionflags	@"SHF_NOTE_NV_CUINFO"
        /*0018*/ 	.short	0x0002
        /*001a*/ 	.short	0x0064
        /*001c*/ 	.short	0x0082
	.zero		2


//--------------------- .nv.info                  --------------------------
	.section	.nv.info,"",@"SHT_CUDA_INFO"
	.align	4


	//----- nvinfo : EIATTR_REGCOUNT
	.align		4
        /*0000*/ 	.byte	0x04, 0x2f
        /*0002*/ 	.short	(.L_1 - .L_0)
	.align		4
.L_0:
        /*0004*/ 	.word	index@(_Z27extract_max_exponent_kernelPfPsi)
        /*0008*/ 	.word	0x0000000e


	//----- nvinfo : EIATTR_FRAME_SIZE
	.align		4
.L_1:
        /*000c*/ 	.byte	0x04, 0x11
        /*000e*/ 	.short	(.L_3 - .L_2)
	.align		4
.L_2:
        /*0010*/ 	.word	index@(_Z27extract_max_exponent_kernelPfPsi)
        /*0014*/ 	.word	0x00000000


	//----- nvinfo : EIATTR_REGCOUNT
	.align		4
.L_3:
        /*0018*/ 	.byte	0x04, 0x2f
        /*001a*/ 	.short	(.L_5 - .L_4)
	.align		4
.L_4:
        /*001c*/ 	.word	index@(_Z26reduce_max_exponent_kernelPsS_i)
        /*0020*/ 	.word	0x0000000e


	//----- nvinfo : EIATTR_FRAME_SIZE
	.align		4
.L_5:
        /*0024*/ 	.byte	0x04, 0x11
        /*0026*/ 	.short	(.L_7 - .L_6)
	.align		4
.L_6:
        /*0028*/ 	.word	index@(_Z26reduce_max_exponent_kernelPsS_i)
        /*002c*/ 	.word	0x00000000


	//----- nvinfo : EIATTR_MIN_STACK_SIZE
	.align		4
.L_7:
        /*0030*/ 	.byte	0x04, 0x12
        /*0032*/ 	.short	(.L_9 - .L_8)
	.align		4
.L_8:
        /*0034*/ 	.word	index@(_Z26reduce_max_exponent_kernelPsS_i)
        /*0038*/ 	.word	0x00000000


	//----- nvinfo : EIATTR_MIN_STACK_SIZE
	.align		4
.L_9:
        /*003c*/ 	.byte	0x04, 0x12
        /*003e*/ 	.short	(.L_11 - .L_10)
	.align		4
.L_10:
        /*0040*/ 	.word	index@(_Z27extract_max_exponent_kernelPfPsi)
        /*0044*/ 	.word	0x00000000
.L_11:


//--------------------- .nv.compat                --------------------------
	.section	.nv.compat,"",@"SHT_CUDA_COMPAT_INFO"
	.align	4
        /*0000*/ 	.byte	0x02, 0x09, 0x00, 0x00, 0x02, 0x02, 0x01, 0x00, 0x02, 0x05, 0x05, 0x00, 0x03, 0x07, 0x01, 0x01
        /*0010*/ 	.byte	0x02, 0x03, 0x00, 0x00, 0x02, 0x06, 0x01, 0x00, 0x04, 0x0b, 0x08, 0x00, 0x09, 0x00, 0x00, 0x00
        /*0020*/ 	.byte	0x00, 0x00, 0x00, 0x00


//--------------------- .nv.info._Z26reduce_max_exponent_kernelPsS_i --------------------------
	.section	.nv.info._Z26reduce_max_exponent_kernelPsS_i,"",@"SHT_CUDA_INFO"
	.sectionflags	@""
	.align	4


	//----- nvinfo : EIATTR_CUDA_API_VERSION
	.align		4
        /*0000*/ 	.byte	0x04, 0x37
        /*0002*/ 	.short	(.L_13 - .L_12)
.L_12:
        /*0004*/ 	.word	0x00000082


	//----- nvinfo : EIATTR_KPARAM_INFO
	.align		4
.L_13:
        /*0008*/ 	.byte	0x04, 0x17
        /*000a*/ 	.short	(.L_15 - .L_14)
.L_14:
        /*000c*/ 	.word	0x00000000
        /*0010*/ 	.short	0x0002
        /*0012*/ 	.short	0x0010
        /*0014*/ 	.byte	0x00, 0xf0, 0x11, 0x00


	//----- nvinfo : EIATTR_KPARAM_INFO
	.align		4
.L_15:
        /*0018*/ 	.byte	0x04, 0x17
        /*001a*/ 	.short	(.L_17 - .L_16)
.L_16:
        /*001c*/ 	.word	0x00000000
        /*0020*/ 	.short	0x0001
        /*0022*/ 	.short	0x0008
        /*0024*/ 	.byte	0x00, 0xf5, 0x21, 0x00


	//----- nvinfo : EIATTR_KPARAM_INFO
	.align		4
.L_17:
        /*0028*/ 	.byte	0x04, 0x17
        /*002a*/ 	.short	(.L_19 - .L_18)
.L_18:
        /*002c*/ 	.word	0x00000000
        /*0030*/ 	.short	0x0000
        /*0032*/ 	.short	0x0000
        /*0034*/ 	.byte	0x00, 0xf5, 0x21, 0x00


	//----- nvinfo : EIATTR_SPARSE_MMA_MASK
	.align		4
.L_19:
        /*0038*/ 	.byte	0x03, 0x50
        /*003a*/ 	.short	0x0000


	//----- nvinfo : EIATTR_MAXREG_COUNT
	.align		4
        /*003c*/ 	.byte	0x03, 0x1b
        /*003e*/ 	.short	0x00ff


	//----- nvinfo : EIATTR_NUM_BARRIERS
	.align		4
        /*0040*/ 	.byte	0x02, 0x4c
        /*0042*/ 	.byte	0x01
	.zero		1


	//----- nvinfo : EIATTR_MERCURY_ISA_VERSION
	.align		4
        /*0044*/ 	.byte	0x03, 0x5f
        /*0046*/ 	.short	0x0101


	//----- nvinfo : EIATTR_COOP_GROUP_MASK_REGIDS
	.align		4
        /*0048*/ 	.byte	0x04, 0x29
        /*004a*/ 	.short	(.L_21 - .L_20)


	//   ....[0]....
.L_20:
        /*004c*/ 	.word	0xffffffff


	//   ....[1]....
        /*0050*/ 	.word	0xffffffff


	//   ....[2]....
        /*0054*/ 	.word	0xffffffff


	//   ....[3]....
        /*0058*/ 	.word	0xffffffff


	//   ....[4]....
        /*005c*/ 	.word	0xffffffff


	//   ....[5]....
        /*0060*/ 	.word	0xffffffff


	//   ....[6]....
        /*0064*/ 	.word	0xffffffff


	//   ....[7]....
        /*0068*/ 	.word	0xffffffff


	//   ....[8]....
        /*006c*/ 	.word	0xffffffff


	//   ....[9]....
        /*0070*/ 	.word	0xffffffff


	//----- nvinfo : EIATTR_COOP_GROUP_INSTR_OFFSETS
	.align		4
.L_21:
        /*0074*/ 	.byte	0x04, 0x28
        /*0076*/ 	.short	(.L_23 - .L_22)


	//   ....[0]....
.L_22:
        /*0078*/ 	.word	0x00000190


	//   ....[1]....
        /*007c*/ 	.word	0x000001e0


	//   ....[2]....
        /*0080*/ 	.word	0x00000230


	//   ....[3]....
        /*0084*/ 	.word	0x00000280


	//   ....[4]....
        /*0088*/ 	.word	0x000002f0


	//   ....[5]....
        /*008c*/ 	.word	0x00000430


	//   ....[6]....
        /*0090*/ 	.word	0x00000480


	//   ....[7]....
        /*0094*/ 	.word	0x000004d0


	//   ....[8]....
        /*0098*/ 	.word	0x00000520


	//   ....[9]....
        /*009c*/ 	.word	0x00000580


	//----- nvinfo : EIATTR_VRC_CTA_INIT_COUNT
	.align		4
.L_23:
        /*00a0*/ 	.byte	0x02, 0x4a
	.zero		1
	.zero		1


	//----- nvinfo : EIATTR_EXIT_INSTR_OFFSETS
	.align		4
        /*00a4*/ 	.byte	0x04, 0x1c
        /*00a6*/ 	.short	(.L_25 - .L_24)


	//   ....[0]....
.L_24:
        /*00a8*/ 	.word	0x00000410


	//   ....[1]....
        /*00ac*/ 	.word	0x00000590


	//   ....[2]....
        /*00b0*/ 	.word	0x00000600


	//----- nvinfo : EIATTR_CRS_STACK_SIZE
	.align		4
.L_25:
        /*00b4*/ 	.byte	0x04, 0x1e
        /*00b6*/ 	.short	(.L_27 - .L_26)
.L_26:
        /*00b8*/ 	.word	0x00000000


	//----- nvinfo : EIATTR_CBANK_PARAM_SIZE
	.align		4
.L_27:
        /*00bc*/ 	.byte	0x03, 0x19
        /*00be*/ 	.short	0x0014


	//----- nvinfo : EIATTR_PARAM_CBANK
	.align		4
        /*00c0*/ 	.byte	0x04, 0x0a
        /*00c2*/ 	.short	(.L_29 - .L_28)
	.align		4
.L_28:
        /*00c4*/ 	.word	index@(.nv.constant0._Z26reduce_max_exponent_kernelPsS_i)
        /*00c8*/ 	.short	0x0380
        /*00ca*/ 	.short	0x0014


	//----- nvinfo : EIATTR_SW_WAR
	.align		4
.L_29:
        /*00cc*/ 	.byte	0x04, 0x36
        /*00ce*/ 	.short	(.L_31 - .L_30)
.L_30:
        /*00d0*/ 	.word	0x00000008
.L_31:


//--------------------- .nv.info._Z27extract_max_exponent_kernelPfPsi --------------------------
	.section	.nv.info._Z27extract_max_exponent_kernelPfPsi,"",@"SHT_CUDA_INFO"
	.sectionflags	@""
	.align	4


	//----- nvinfo : EIATTR_CUDA_API_VERSION
	.align		4
        /*0000*/ 	.byte	0x04, 0x37
        /*0002*/ 	.short	(.L_33 - .L_32)
.L_32:
        /*0004*/ 	.word	0x00000082


	//----- nvinfo : EIATTR_KPARAM_INFO
	.align		4
.L_33:
        /*0008*/ 	.byte	0x04, 0x17
        /*000a*/ 	.short	(.L_35 - .L_34)
.L_34:
        /*000c*/ 	.word	0x00000000
        /*0010*/ 	.short	0x0002
        /*0012*/ 	.short	0x0010
        /*0014*/ 	.byte	0x00, 0xf0, 0x11, 0x00


	//----- nvinfo : EIATTR_KPARAM_INFO
	.align		4
.L_35:
        /*0018*/ 	.byte	0x04, 0x17
        /*001a*/ 	.short	(.L_37 - .L_36)
.L_36:
        /*001c*/ 	.word	0x00000000
        /*0020*/ 	.short	0x0001
        /*0022*/ 	.short	0x0008
        /*0024*/ 	.byte	0x00, 0xf5, 0x21, 0x00


	//----- nvinfo : EIATTR_KPARAM_INFO
	.align		4
.L_37:
        /*0028*/ 	.byte	0x04, 0x17
        /*002a*/ 	.short	(.L_39 - .L_38)
.L_38:
        /*002c*/ 	.word	0x00000000
        /*0030*/ 	.short	0x0000
        /*0032*/ 	.short	0x0000
        /*0034*/ 	.byte	0x00, 0xf5, 0x21, 0x00


	//----- nvinfo : EIATTR_SPARSE_MMA_MASK
	.align		4
.L_39:
        /*0038*/ 	.byte	0x03, 0x50
        /*003a*/ 	.short	0x0000


	//----- nvinfo : EIATTR_MAXREG_COUNT
	.align		4
        /*003c*/ 	.byte	0x03, 0x1b
        /*003e*/ 	.short	0x00ff


	//----- nvinfo : EIATTR_NUM_BARRIERS
	.align		4
        /*0040*/ 	.byte	0x02, 0x4c
        /*0042*/ 	.byte	0x01
	.zero		1


	//----- nvinfo : EIATTR_MERCURY_ISA_VERSION
	.align		4
        /*0044*/ 	.byte	0x03, 0x5f
        /*0046*/ 	.short	0x0101


	//----- nvinfo : EIATTR_COOP_GROUP_MASK_REGIDS
	.align		4
        /*0048*/ 	.byte	0x04, 0x29
        /*004a*/ 	.short	(.L_41 - .L_40)


	//   ....[0]....
.L_40:
        /*004c*/ 	.word	0xffffffff


	//   ....[1]....
        /*0050*/ 	.word	0xffffffff


	//   ....[2]....
        /*0054*/ 	.word	0xffffffff


	//   ....[3]....
        /*0058*/ 	.word	0xffffffff


	//   ....[4]....
        /*005c*/ 	.word	0xffffffff


	//   ....[5]....
        /*0060*/ 	.word	0xffffffff


	//   ....[6]....
        /*0064*/ 	.word	0xffffffff


	//   ....[7]....
        /*0068*/ 	.word	0xffffffff


	//   ....[8]....
        /*006c*/ 	.word	0xffffffff


	//   ....[9]....
        /*0070*/ 	.word	0xffffffff


	//----- nvinfo : EIATTR_COOP_GROUP_INSTR_OFFSETS
	.align		4
.L_41:
        /*0074*/ 	.byte	0x04, 0x28
        /*0076*/ 	.short	(.L_43 - .L_42)


	//   ....[0]....
.L_42:
        /*0078*/ 	.word	0x000001c0


	//   ....[1]....
        /*007c*/ 	.word	0x00000210


	//   ....[2]....
        /*0080*/ 	.word	0x00000260


	//   ....[3]....
        /*0084*/ 	.word	0x000002b0


	//   ....[4]....
        /*0088*/ 	.word	0x00000320


	//   ....[5]....
        /*008c*/ 	.word	0x00000460


	//   ....[6]....
        /*0090*/ 	.word	0x000004b0


	//   ....[7]....
        /*0094*/ 	.word	0x00000500


	//   ....[8]....
        /*0098*/ 	.word	0x00000550


	//   ....[9]....
        /*009c*/ 	.word	0x000005b0


	//----- nvinfo : EIATTR_VRC_CTA_INIT_COUNT
	.align		4
.L_43:
        /*00a0*/ 	.byte	0x02, 0x4a
	.zero		1
	.zero		1


	//----- nvinfo : EIATTR_EXIT_INSTR_OFFSETS
	.align		4
        /*00a4*/ 	.byte	0x04, 0x1c
        /*00a6*/ 	.short	(.L_45 - .L_44)


	//   ....[0]....
.L_44:
        /*00a8*/ 	.word	0x00000440


	//   ....[1]....
        /*00ac*/ 	.word	0x000005c0


	//   ....[2]....
        /*00b0*/ 	.word	0x00000630


	//----- nvinfo : EIATTR_CRS_STACK_SIZE
	.align		4
.L_45:
        /*00b4*/ 	.byte	0x04, 0x1e
        /*00b6*/ 	.short	(.L_47 - .L_46)
.L_46:
        /*00b8*/ 	.word	0x00000000


	//----- nvinfo : EIATTR_CBANK_PARAM_SIZE
	.align		4
.L_47:
        /*00bc*/ 	.byte	0x03, 0x19
        /*00be*/ 	.short	0x0014


	//----- nvinfo : EIATTR_PARAM_CBANK
	.align		4
        /*00c0*/ 	.byte	0x04, 0x0a
        /*00c2*/ 	.short	(.L_49 - .L_48)
	.align		4
.L_48:
        /*00c4*/ 	.word	index@(.nv.constant0._Z27extract_max_exponent_kernelPfPsi)
        /*00c8*/ 	.short	0x0380
        /*00ca*/ 	.short	0x0014


	//----- nvinfo : EIATTR_SW_WAR
	.align		4
.L_49:
        /*00cc*/ 	.byte	0x04, 0x36
        /*00ce*/ 	.short	(.L_51 - .L_50)
.L_50:
        /*00d0*/ 	.word	0x00000008
.L_51:


//--------------------- .nv.callgraph             --------------------------
	.section	.nv.callgraph,"",@"SHT_CUDA_CALLGRAPH"
	.align	4
	.sectionentsize	8
	.align		4
        /*0000*/ 	.word	0x00000000
	.align		4
        /*0004*/ 	.word	0xffffffff
	.align		4
        /*0008*/ 	.word	0x00000000
	.align		4
        /*000c*/ 	.word	0xfffffffe
	.align		4
        /*0010*/ 	.word	0x00000000
	.align		4
        /*0014*/ 	.word	0xfffffffd
	.align		4
        /*0018*/ 	.word	0x00000000
	.align		4
        /*001c*/ 	.word	0xfffffffc


//--------------------- .text._Z26reduce_max_exponent_kernelPsS_i --------------------------
	.section	.text._Z26reduce_max_exponent_kernelPsS_i,"ax",@progbits
	.align	128
        .global         _Z26reduce_max_exponent_kernelPsS_i
        .type           _Z26reduce_max_exponent_kernelPsS_i,@function
        .size           _Z26reduce_max_exponent_kernelPsS_i,(.L_x_8 - _Z26reduce_max_exponent_kernelPsS_i)
        .other          _Z26reduce_max_exponent_kernelPsS_i,@"STO_CUDA_ENTRY STV_DEFAULT"
_Z26reduce_max_exponent_kernelPsS_i:
.text._Z26reduce_max_exponent_kernelPsS_i:
[----:B------:R-:W-:Y:S01]  /*0000*/  LDC R1, c[0x0][0x37c] ;  /* 0x0000df00ff017b82 */ /* 0x000fe20000000800 */
[----:B------:R-:W0:Y:S01]  /*0010*/  S2R R0, SR_CTAID.X ;  /* 0x0000000000007919 */ /* 0x000e220000002500 */
[----:B------:R-:W0:Y:S01]  /*0020*/  LDCU UR5, c[0x0][0x360] ;  /* 0x00006c00ff0577ac */ /* 0x000e220008000800 */
[----:B------:R-:W-:Y:S01]  /*0030*/  BSSY.RECONVERGENT B0, `(.L_x_0) ;  /* 0x0000013000007945 */ /* 0x000fe20003800200 */
[----:B------:R-:W-:Y:S01]  /*0040*/  IMAD.MOV.U32 R2, RZ, RZ, 0x8000 ;  /* 0x00008000ff027424 */ /* 0x000fe200078e00ff */
[----:B------:R-:W0:Y:S01]  /*0050*/  S2R R3, SR_TID.X ;  /* 0x0000000000037919 */ /* 0x000e220000002100 */
[----:B------:R-:W1:Y:S01]  /*0060*/  LDCU UR8, c[0x0][0x390] ;  /* 0x00007200ff0877ac */ /* 0x000e620008000800 */
[----:B------:R-:W2:Y:S01]  /*0070*/  LDCU.64 UR6, c[0x0][0x358] ;  /* 0x00006b00ff0677ac */ /* 0x000ea20008000a00 */
[----:B0-----:R-:W-:-:S05]  /*0080*/  IMAD R4, R0, UR5, R3 ;  /* 0x0000000500047c24 */ /* 0x001fca000f8e0203 */
[----:B-1----:R-:W-:-:S13]  /*0090*/  ISETP.GE.AND P0, PT, R4, UR8, PT ;  /* 0x0000000804007c0c */ /* 0x002fda000bf06270 */
[----:B--2---:R-:W-:Y:S05]  /*00a0*/  @P0 BRA `(.L_x_1) ;  /* 0x00000000002c0947 */ /* 0x004fea0003800000 */
[----:B------:R-:W0:Y:S01]  /*00b0*/  LDC R8, c[0x0][0x370] ;  /* 0x0000dc00ff087b82 */ /* 0x000e220000000800 */
[----:B------:R-:W-:Y:S02]  /*00c0*/  IMAD.MOV.U32 R2, RZ, RZ, 0x8000 ;  /* 0x00008000ff027424 */ /* 0x000fe400078e00ff */
[----:B------:R-:W-:-:S05]  /*00d0*/  IMAD.MOV.U32 R9, RZ, RZ, R4 ;  /* 0x000000ffff097224 */ /* 0x000fca00078e0004 */
[----:B------:R-:W1:Y:S01]  /*00e0*/  LDC.64 R6, c[0x0][0x380] ;  /* 0x0000e000ff067b82 */ /* 0x000e620000000a00 */
[----:B0-----:R-:W-:-:S07]  /*00f0*/  IMAD R8, R8, UR5, RZ ;  /* 0x0000000508087c24 */ /* 0x001fce000f8e02ff */
.L_x_2:
[----:B-1----:R-:W-:-:S06]  /*0100*/  IMAD.WIDE R4, R9, 0x2, R6 ;  /* 0x0000000209047825 */ /* 0x002fcc00078e0206 */
[----:B------:R-:W2:Y:S01]  /*0110*/  LDG.E.U16 R4, desc[UR6][R4.64] ;  /* 0x0000000604047981 */ /* 0x000ea2000c1e1500 */
[----:B------:R-:W-:-:S05]  /*0120*/  IMAD.IADD R9, R8, 0x1, R9 ;  /* 0x0000000108097824 */ /* 0x000fca00078e0209 */
[----:B------:R-:W-:Y:S02]  /*0130*/  ISETP.GE.AND P0, PT, R9, UR8, PT ;  /* 0x0000000809007c0c */ /* 0x000fe4000bf06270 */
[----:B--2---:R-:W-:-:S11]  /*0140*/  VIMNMX.S16x2 R2, PT, PT, R2, R4, !PT ;  /* 0x0000000402027248 */ /* 0x004fd60007fe0300 */
[----:B------:R-:W-:Y:S05]  /*0150*/  @!P0 BRA `(.L_x_2) ;  /* 0xfffffffc00e88947 */ /* 0x000fea000383ffff */
.L_x_1:
[----:B------:R-:W-:Y:S05]  /*0160*/  BSYNC.RECONVERGENT B0 ;  /* 0x0000000000007941 */ /* 0x000fea0003800200 */
.L_x_0:
[----:B------:R-:W-:Y:S01]  /*0170*/  PRMT R4, R2, 0x9910, RZ ;  /* 0x0000991002047816 */ /* 0x000fe200000000ff */
[----:B------:R-:W-:-:S04]  /*0180*/  USHF.R.U32.HI UR4, URZ, 0x5, UR5 ;  /* 0x00000005ff047899 */ /* 0x000fc80008011605 */
[----:B------:R-:W0:Y:S02]  /*0190*/  SHFL.DOWN PT, R5, R4, 0x10, 0x1f ;  /* 0x0a001f0004057f89 */ /* 0x000e2400000e0000 */
[----:B0-----:R-:W-:-:S04]  /*01a0*/  PRMT R7, R5, 0x9910, RZ ;  /* 0x0000991005077816 */ /* 0x001fc800000000ff */
[----:B------:R-:W-:-:S04]  /*01b0*/  ISETP.GE.AND P0, PT, R7, R4, PT ;  /* 0x000000040700720c */ /* 0x000fc80003f06270 */
[----:B------:R-:W-:-:S04]  /*01c0*/  SEL R2, R2, R5, !P0 ;  /* 0x0000000502027207 */ /* 0x000fc80004000000 */
[----:B------:R-:W-:-:S05]  /*01d0*/  PRMT R5, R2, 0x9910, RZ ;  /* 0x0000991002057816 */ /* 0x000fca00000000ff */
        /* <DEDUP_REMOVED lines=12> */
[----:B------:R-:W-:Y:S02]  /*02a0*/  ISETP.GE.AND P1, PT, R2, R5, PT ;  /* 0x000000050200720c */ /* 0x000fe40003f26270 */
[----:B------:R-:W-:Y:S02]  /*02b0*/  LOP3.LUT P0, R2, R3, 0x1f, RZ, 0xc0, !PT ;  /* 0x0000001f03027812 */ /* 0x000fe4000780c0ff */
[----:B------:R-:W-:Y:S02]  /*02c0*/  SEL R6, R7, R6, !P1 ;  /* 0x0000000607067207 */ /* 0x000fe40004800000 */
[----:B------:R-:W-:Y:S02]  /*02d0*/  ISETP.GE.U32.AND P1, PT, R3, UR4, PT ;  /* 0x0000000403007c0c */ /* 0x000fe4000bf26070 */
[----:B------:R-:W-:-:S05]  /*02e0*/  PRMT R4, R6, 0x9910, RZ ;  /* 0x0000991006047816 */ /* 0x000fca00000000ff */
[----:B------:R-:W0:Y:S02]  /*02f0*/  SHFL.DOWN PT, R5, R4, 0x1, 0x1f ;  /* 0x08201f0004057f89 */ /* 0x000e2400000e0000 */
[----:B------:R-:W-:Y:S01]  /*0300*/  @!P0 MOV R8, 0x400 ;  /* 0x0000040000088802 */ /* 0x000fe20000000f00 */
[----:B------:R-:W1:Y:S03]  /*0310*/  @!P0 S2R R9, SR_CgaCtaId ;  /* 0x0000000000098919 */ /* 0x000e660000008800 */
[----:B------:R-:W-:Y:S01]  /*0320*/  @!P1 MOV R10, 0x400 ;  /* 0x00000400000a9802 */ /* 0x000fe20000000f00 */
[----:B------:R-:W2:Y:S01]  /*0330*/  @!P1 S2R R11, SR_CgaCtaId ;  /* 0x00000000000b9919 */ /* 0x000ea20000008800 */
[----:B0-----:R-:W-:-:S04]  /*0340*/  PRMT R7, R5, 0x9910, RZ ;  /* 0x0000991005077816 */ /* 0x001fc800000000ff */
[----:B------:R-:W-:-:S04]  /*0350*/  ISETP.GE.AND P2, PT, R7, R4, PT ;  /* 0x000000040700720c */ /* 0x000fc80003f46270 */
[----:B------:R-:W-:Y:S02]  /*0360*/  SEL R5, R6, R5, !P2 ;  /* 0x0000000506057207 */ /* 0x000fe40005000000 */
[----:B-1----:R-:W-:-:S04]  /*0370*/  @!P0 LEA R8, R9, R8, 0x18 ;  /* 0x0000000809088211 */ /* 0x002fc800078ec0ff */
[----:B------:R-:W-:Y:S02]  /*0380*/  @!P0 LEA.HI R8, R3, R8, RZ, 0x1c ;  /* 0x0000000803088211 */ /* 0x000fe400078fe0ff */
[----:B--2---:R-:W-:-:S03]  /*0390*/  @!P1 LEA R11, R11, R10, 0x18 ;  /* 0x0000000a0b0b9211 */ /* 0x004fc600078ec0ff */
[----:B------:R-:W-:Y:S01]  /*03a0*/  @!P0 STS.U16 [R8], R5 ;  /* 0x0000000508008388 */ /* 0x000fe20000000400 */
[----:B------:R-:W-:Y:S01]  /*03b0*/  BAR.SYNC.DEFER_BLOCKING 0x0 ;  /* 0x0000000000007b1d */ /* 0x000fe20000010000 */
[----:B------:R-:W-:Y:S01]  /*03c0*/  @!P1 IMAD R4, R2, 0x2, R11 ;  /* 0x0000000202049824 */ /* 0x000fe200078e020b */
[----:B------:R-:W-:Y:S01]  /*03d0*/  ISETP.GT.U32.AND P0, PT, R3, 0x1f, PT ;  /* 0x0000001f0300780c */ /* 0x000fe20003f04070 */
[----:B------:R-:W-:-:S04]  /*03e0*/  IMAD.MOV.U32 R2, RZ, RZ, 0x8000 ;  /* 0x00008000ff027424 */ /* 0x000fc800078e00ff */
[----:B------:R-:W0:Y:S02]  /*03f0*/  @!P1 LDS.U16 R4, [R4] ;  /* 0x0000000004049984 */ /* 0x000e240000000400 */
[----:B0-----:R-:W-:-:S06]  /*0400*/  @!P1 PRMT R2, R4, 0x7610, R2 ;  /* 0x0000761004029816 */ /* 0x001fcc0000000002 */
[----:B------:R-:W-:Y:S05]  /*0410*/  @P0 EXIT ;  /* 0x000000000000094d */ /* 0x000fea0003800000 */
        /* <DEDUP_REMOVED lines=19> */
[----:B------:R-:W-:Y:S02]  /*0550*/  SEL R7, R2, R7, !P0 ;  /* 0x0000000702077207 */ /* 0x000fe40004000000 */
[----:B------:R-:W-:Y:S02]  /*0560*/  ISETP.NE.AND P0, PT, R3, RZ, PT ;  /* 0x000000ff0300720c */ /* 0x000fe40003f05270 */
[----:B------:R-:W-:-:S05]  /*0570*/  PRMT R4, R7, 0x9910, RZ ;  /* 0x0000991007047816 */ /* 0x000fca00000000ff */
[----:B------:R0:W1:Y:S06]  /*0580*/  SHFL.DOWN PT, R6, R4, 0x1, 0x1f ;  /* 0x08201f0004067f89 */ /* 0x00006c00000e0000 */
[----:B------:R-:W-:Y:S05]  /*0590*/  @P0 EXIT ;  /* 0x000000000000094d */ /* 0x000fea0003800000 */
[----:B------:R-:W2:Y:S01]  /*05a0*/  LDC.64 R2, c[0x0][0x388] ;  /* 0x0000e200ff027b82 */ /* 0x000ea20000000a00 */
[----:B-1----:R-:W-:-:S04]  /*05b0*/  PRMT R5, R6, 0x9910, RZ ;  /* 0x0000991006057816 */ /* 0x002fc800000000ff */
[----:B------:R-:W-:-:S04]  /*05c0*/  ISETP.GE.AND P0, PT, R5, R4, PT ;  /* 0x000000040500720c */ /* 0x000fc80003f06270 */
[----:B------:R-:W-:Y:S01]  /*05d0*/  SEL R7, R7, R6, !P0 ;  /* 0x0000000607077207 */ /* 0x000fe20004000000 */
[----:B--2---:R-:W-:-:S05]  /*05e0*/  IMAD.WIDE.U32 R2, R0, 0x2, R2 ;  /* 0x0000000200027825 */ /* 0x004fca00078e0002 */
[----:B------:R-:W-:Y:S01]  /*05f0*/  STG.E.U16 desc[UR6][R2.64], R7 ;  /* 0x0000000702007986 */ /* 0x000fe2000c101506 */
[----:B------:R-:W-:Y:S05]  /*0600*/  EXIT ;  /* 0x000000000000794d */ /* 0x000fea0003800000 */
.L_x_3:
[----:B------:R-:W-:-:S00]  /*0610*/  BRA `(.L_x_3) ;  /* 0xfffffffc00fc7947 */ /* 0x000fc0000383ffff */
[----:B------:R-:W-:-:S00]  /*0620*/  NOP ;  /* 0x0000000000007918 */ /* 0x000fc00000000000 */
        /* <DEDUP_REMOVED lines=13> */
.L_x_8:


//--------------------- .text._Z27extract_max_exponent_kernelPfPsi --------------------------
	.section	.text._Z27extract_max_exponent_kernelPfPsi,"ax",@progbits
	.align	128
        .global         _Z27extract_max_exponent_kernelPfPsi
        .type           _Z27extract_max_exponent_kernelPfPsi,@function
        .size           _Z27extract_max_exponent_kernelPfPsi,(.L_x_9 - _Z27extract_max_exponent_kernelPfPsi)
        .other          _Z27extract_max_exponent_kernelPfPsi,@"STO_CUDA_ENTRY STV_DEFAULT"
_Z27extract_max_exponent_kernelPfPsi:
.text._Z27extract_max_exponent_kernelPfPsi:
        /* <DEDUP_REMOVED lines=16> */
.L_x_6:
[----:B-1----:R-:W-:-:S06]  /*0100*/  IMAD.WIDE R6, R9, 0x4, R4 ;  /* 0x0000000409067825 */ /* 0x002fcc00078e0204 */
[----:B------:R-:W2:Y:S01]  /*0110*/  LDG.E R6, desc[UR6][R6.64] ;  /* 0x0000000606067981 */ /* 0x000ea2000c1e1900 */
[----:B------:R-:W-:-:S05]  /*0120*/  IMAD.IADD R9, R8, 0x1, R9 ;  /* 0x0000000108097824 */ /* 0x000fca00078e0209 */
[----:B------:R-:W-:Y:S02]  /*0130*/  ISETP.GE.AND P0, PT, R9, UR8, PT ;  /* 0x0000000809007c0c */ /* 0x000fe4000bf06270 */
[----:B--2---:R-:W-:-:S04]  /*0140*/  SHF.R.U32.HI R10, RZ, 0x17, R6 ;  /* 0x00000017ff0a7819 */ /* 0x004fc80000011606 */
[----:B------:R-:W-:-:S05]  /*0150*/  LOP3.LUT R10, R10, 0xff, RZ, 0xc0, !PT ;  /* 0x000000ff0a0a7812 */ /* 0x000fca00078ec0ff */
[----:B------:R-:W-:-:S05]  /*0160*/  VIADD R10, R10, 0xffffff82 ;  /* 0xffffff820a0a7836 */ /* 0x000fca0000000000 */
[----:B------:R-:W-:Y:S01]  /*0170*/  VIMNMX.S16x2 R0, PT, PT, R0, R10, !PT ;  /* 0x0000000a00007248 */ /* 0x000fe20007fe0300 */
[----:B------:R-:W-:Y:S06]  /*0180*/  @!P0 BRA `(.L_x_6) ;  /* 0xfffffffc00dc8947 */ /* 0x000fec000383ffff */
.L_x_5:
[----:B------:R-:W-:Y:S05]  /*0190*/  BSYNC.RECONVERGENT B0 ;  /* 0x0000000000007941 */ /* 0x000fea0003800200 */
.L_x_4:
        /* <DEDUP_REMOVED lines=74> */
.L_x_7:
        /* <DEDUP_REMOVED lines=12> */
.L_x_9:


//--------------------- .nv.shared._Z26reduce_max_exponent_kernelPsS_i --------------------------
	.section	.nv.shared._Z26reduce_max_exponent_kernelPsS_i,"aw",@nobits
	.sectionflags	@""
	.align	2
.nv.shared._Z26reduce_max_exponent_kernelPsS_i:
	.zero		1088


//--------------------- .nv.shared.reserved.0     --------------------------
	.section	.nv.shared.reserved.0,"aw",@nobits
	.weak		__nv_reservedSMEM_offset_0_alias
	.size		__nv_reservedSMEM_offset_0_alias, 0, 64
	.other		__nv_reservedSMEM_offset_0_alias,@"STO_CUDA_RESERVED_SHARED STV_DEFAULT"
__nv_reservedSMEM_offset_0_alias:
	.zero		0
	.zero		64


//--------------------- .nv.shared._Z27extract_max_exponent_kernelPfPsi --------------------------
	.section	.nv.shared._Z27extract_max_exponent_kernelPfPsi,"aw",@nobits
	.sectionflags	@""
	.align	2
.nv.shared._Z27extract_max_exponent_kernelPfPsi:
	.zero		1088


//--------------------- .nv.constant0._Z26reduce_max_exponent_kernelPsS_i --------------------------
	.section	.nv.constant0._Z26reduce_max_exponent_kernelPsS_i,"a",@progbits
	.sectionflags	@""
	.align	4
.nv.constant0._Z26reduce_max_exponent_kernelPsS_i:
	.zero		916


//--------------------- .nv.constant0._Z27extract_max_exponent_kernelPfPsi --------------------------
	.section	.nv.constant0._Z27extract_max_exponent_kernelPfPsi,"a",@progbits
	.sectionflags	@""
	.align	4
.nv.constant0._Z27extract_max_exponent_kernelPfPsi:
	.zero		916


//--------------------- SYMBOLS --------------------------

	.type		.nv.reservedSmem.offset0,@object
	.size		.nv.reservedSmem.offset0,0x4
	.type		.nv.reservedSmem.cap,@object
	.size		.nv.reservedSmem.cap,0x4
